//
// Generated by NVIDIA NVVM Compiler
//
// Compiler Build ID: CL-36424714
// Cuda compilation tools, release 13.0, V13.0.88
// Based on NVVM 20.0.0
//

.version 9.0
.target sm_100
.address_size 64

	// .globl	_Z3addPfS_S_

.visible .entry _Z3addPfS_S_(
	.param .u64 .ptr .align 1 _Z3addPfS_S__param_0,
	.param .u64 .ptr .align 1 _Z3addPfS_S__param_1,
	.param .u64 .ptr .align 1 _Z3addPfS_S__param_2
)
{
	.reg .b32 	%r<5>;
	.reg .b32 	%f<4>;
	.reg .b64 	%rd<11>;

	ld.param.u64 	%rd1, [_Z3addPfS_S__param_0];
	ld.param.u64 	%rd2, [_Z3addPfS_S__param_1];
	ld.param.u64 	%rd3, [_Z3addPfS_S__param_2];
	cvta.to.global.u64 	%rd4, %rd3;
	cvta.to.global.u64 	%rd5, %rd2;
	cvta.to.global.u64 	%rd6, %rd1;
	mov.u32 	%r1, %tid.x;
	mov.u32 	%r2, %ctaid.x;
	mov.u32 	%r3, %ntid.x;
	mad.lo.s32 	%r4, %r2, %r3, %r1;
	mul.wide.s32 	%rd7, %r4, 4;
	add.s64 	%rd8, %rd6, %rd7;
	ld.global.f32 	%f1, [%rd8];
	add.s64 	%rd9, %rd5, %rd7;
	ld.global.f32 	%f2, [%rd9];
	add.f32 	%f3, %f1, %f2;
	add.s64 	%rd10, %rd4, %rd7;
	st.global.f32 	[%rd10], %f3;
	ret;

}
	// .globl	_Z8vec2_addPfS_S_
.visible .entry _Z8vec2_addPfS_S_(
	.param .u64 .ptr .align 1 _Z8vec2_addPfS_S__param_0,
	.param .u64 .ptr .align 1 _Z8vec2_addPfS_S__param_1,
	.param .u64 .ptr .align 1 _Z8vec2_addPfS_S__param_2
)
{
	.reg .b32 	%r<6>;
	.reg .b32 	%f<7>;
	.reg .b64 	%rd<11>;

	ld.param.u64 	%rd1, [_Z8vec2_addPfS_S__param_0];
	ld.param.u64 	%rd2, [_Z8vec2_addPfS_S__param_1];
	ld.param.u64 	%rd3, [_Z8vec2_addPfS_S__param_2];
	cvta.to.global.u64 	%rd4, %rd3;
	cvta.to.global.u64 	%rd5, %rd2;
	cvta.to.global.u64 	%rd6, %rd1;
	mov.u32 	%r1, %tid.x;
	mov.u32 	%r2, %ctaid.x;
	mov.u32 	%r3, %ntid.x;
	mad.lo.s32 	%r4, %r2, %r3, %r1;
	shl.b32 	%r5, %r4, 1;
	mul.wide.s32 	%rd7, %r5, 4;
	add.s64 	%rd8, %rd6, %rd7;
	ld.global.v2.f32 	{%f1, %f2}, [%rd8];
	add.s64 	%rd9, %rd5, %rd7;
	ld.global.v2.f32 	{%f3, %f4}, [%rd9];
	add.f32 	%f5, %f1, %f3;
	add.f32 	%f6, %f2, %f4;
	add.s64 	%rd10, %rd4, %rd7;
	st.global.v2.f32 	[%rd10], {%f5, %f6};
	ret;

}
	// .globl	_Z8vec4_addPfS_S_
.visible .entry _Z8vec4_addPfS_S_(
	.param .u64 .ptr .align 1 _Z8vec4_addPfS_S__param_0,
	.param .u64 .ptr .align 1 _Z8vec4_addPfS_S__param_1,
	.param .u64 .ptr .align 1 _Z8vec4_addPfS_S__param_2
)
{
	.reg .b32 	%r<6>;
	.reg .b32 	%f<13>;
	.reg .b64 	%rd<11>;

	ld.param.u64 	%rd1, [_Z8vec4_addPfS_S__param_0];
	ld.param.u64 	%rd2, [_Z8vec4_addPfS_S__param_1];
	ld.param.u64 	%rd3, [_Z8vec4_addPfS_S__param_2];
	cvta.to.global.u64 	%rd4, %rd3;
	cvta.to.global.u64 	%rd5, %rd2;
	cvta.to.global.u64 	%rd6, %rd1;
	mov.u32 	%r1, %tid.x;
	mov.u32 	%r2, %ctaid.x;
	mov.u32 	%r3, %ntid.x;
	mad.lo.s32 	%r4, %r2, %r3, %r1;
	shl.b32 	%r5, %r4, 2;
	mul.wide.s32 	%rd7, %r5, 4;
	add.s64 	%rd8, %rd6, %rd7;
	ld.global.v4.f32 	{%f1, %f2, %f3, %f4}, [%rd8];
	add.s64 	%rd9, %rd5, %rd7;
	ld.global.v4.f32 	{%f5, %f6, %f7, %f8}, [%rd9];
	add.f32 	%f9, %f1, %f5;
	add.f32 	%f10, %f2, %f6;
	add.f32 	%f11, %f3, %f7;
	add.f32 	%f12, %f4, %f8;
	add.s64 	%rd10, %rd4, %rd7;
	st.global.v4.f32 	[%rd10], {%f9, %f10, %f11, %f12};
	ret;

}


// ===== COMPILED SASS (sm_100) =====

	.target	sm_100

	.elftype	@"ET_EXEC"


//--------------------- .note.nv.tkinfo           --------------------------
	.section	.note.nv.tkinfo,"",@"SHT_NOTE"
	.sectionflags	@"SHF_NOTE_NV_TKINFO"
	.tkinfo
        /*0018*/ 	.word	0x00000002
        /*0030*/ 	.string	""
        /*0030*/ 	.string	"ptxas"
        /*0030*/ 	.string	"Cuda compilation tools, release 13.0, V13.0.88"
        /*0030*/ 	.string	"Build cuda_13.0.r13.0/compiler.36424714_0"
        /*0030*/ 	.string	"-arch sm_100 -m 64 "



//--------------------- .note.nv.cuinfo           --------------------------
	.section	.note.nv.cuinfo,"",@"SHT_NOTE"
	.sectionflags	@"SHF_NOTE_NV_CUINFO"
        /*0018*/ 	.short	0x0002
        /*001a*/ 	.short	0x0064
        /*001c*/ 	.short	0x0082
	.zero		2


//--------------------- .nv.info                  --------------------------
	.section	.nv.info,"",@"SHT_CUDA_INFO"
	.align	4


	//----- nvinfo : EIATTR_REGCOUNT
	.align		4
        /*0000*/ 	.byte	0x04, 0x2f
        /*0002*/ 	.short	(.L_1 - .L_0)
	.align		4
.L_0:
        /*0004*/ 	.word	index@(_Z3addPfS_S_)
        /*0008*/ 	.word	0x0000000c


	//----- nvinfo : EIATTR_FRAME_SIZE
	.align		4
.L_1:
        /*000c*/ 	.byte	0x04, 0x11
        /*000e*/ 	.short	(.L_3 - .L_2)
	.align		4
.L_2:
        /*0010*/ 	.word	index@(_Z3addPfS_S_)
        /*0014*/ 	.word	0x00000000


	//----- nvinfo : EIATTR_REGCOUNT
	.align		4
.L_3:
        /*0018*/ 	.byte	0x04, 0x2f
        /*001a*/ 	.short	(.L_5 - .L_4)
	.align		4
.L_4:
        /*001c*/ 	.word	index@(_Z8vec2_addPfS_S_)
        /*0020*/ 	.word	0x0000000c


	//----- nvinfo : EIATTR_FRAME_SIZE
	.align		4
.L_5:
        /*0024*/ 	.byte	0x04, 0x11
        /*0026*/ 	.short	(.L_7 - .L_6)
	.align		4
.L_6:
        /*0028*/ 	.word	index@(_Z8vec2_addPfS_S_)
        /*002c*/ 	.word	0x00000000


	//----- nvinfo : EIATTR_REGCOUNT
	.align		4
.L_7:
        /*0030*/ 	.byte	0x04, 0x2f
        /*0032*/ 	.short	(.L_9 - .L_8)
	.align		4
.L_8:
        /*0034*/ 	.word	index@(_Z8vec4_addPfS_S_)
        /*0038*/ 	.word	0x00000016


	//----- nvinfo : EIATTR_FRAME_SIZE
	.align		4
.L_9:
        /*003c*/ 	.byte	0x04, 0x11
        /*003e*/ 	.short	(.L_11 - .L_10)
	.align		4
.L_10:
        /*0040*/ 	.word	index@(_Z8vec4_addPfS_S_)
        /*0044*/ 	.word	0x00000000


	//----- nvinfo : EIATTR_MIN_STACK_SIZE
	.align		4
.L_11:
        /*0048*/ 	.byte	0x04, 0x12
        /*004a*/ 	.short	(.L_13 - .L_12)
	.align		4
.L_12:
        /*004c*/ 	.word	index@(_Z8vec4_addPfS_S_)
        /*0050*/ 	.word	0x00000000


	//----- nvinfo : EIATTR_MIN_STACK_SIZE
	.align		4
.L_13:
        /*0054*/ 	.byte	0x04, 0x12
        /*0056*/ 	.short	(.L_15 - .L_14)
	.align		4
.L_14:
        /*0058*/ 	.word	index@(_Z8vec2_addPfS_S_)
        /*005c*/ 	.word	0x00000000


	//----- nvinfo : EIATTR_MIN_STACK_SIZE
	.align		4
.L_15:
        /*0060*/ 	.byte	0x04, 0x12
        /*0062*/ 	.short	(.L_17 - .L_16)
	.align		4
.L_16:
        /*0064*/ 	.word	index@(_Z3addPfS_S_)
        /*0068*/ 	.word	0x00000000
.L_17:


//--------------------- .nv.compat                --------------------------
	.section	.nv.compat,"",@"SHT_CUDA_COMPAT_INFO"
	.align	4
        /*0000*/ 	.byte	0x02, 0x09, 0x00, 0x00, 0x02, 0x02, 0x01, 0x00, 0x02, 0x05, 0x05, 0x00, 0x03, 0x07, 0x01, 0x01
        /*0010*/ 	.byte	0x02, 0x03, 0x00, 0x00, 0x02, 0x06, 0x01, 0x00, 0x04, 0x0b, 0x08, 0x00, 0x09, 0x00, 0x00, 0x00
        /*0020*/ 	.byte	0x00, 0x00, 0x00, 0x00


//--------------------- .nv.info._Z8vec4_addPfS_S_ --------------------------
	.section	.nv.info._Z8vec4_addPfS_S_,"",@"SHT_CUDA_INFO"
	.sectionflags	@""
	.align	4


	//----- nvinfo : EIATTR_CUDA_API_VERSION
	.align		4
        /*0000*/ 	.byte	0x04, 0x37
        /*0002*/ 	.short	(.L_19 - .L_18)
.L_18:
        /*0004*/ 	.word	0x00000082


	//----- nvinfo : EIATTR_KPARAM_INFO
	.align		4
.L_19:
        /*0008*/ 	.byte	0x04, 0x17
        /*000a*/ 	.short	(.L_21 - .L_20)
.L_20:
        /*000c*/ 	.word	0x00000000
        /*0010*/ 	.short	0x0002
        /*0012*/ 	.short	0x0010
        /*0014*/ 	.byte	0x00, 0xf5, 0x21, 0x00


	//----- nvinfo : EIATTR_KPARAM_INFO
	.align		4
.L_21:
        /*0018*/ 	.byte	0x04, 0x17
        /*001a*/ 	.short	(.L_23 - .L_22)
.L_22:
        /*001c*/ 	.word	0x00000000
        /*0020*/ 	.short	0x0001
        /*0022*/ 	.short	0x0008
        /*0024*/ 	.byte	0x00, 0xf5, 0x21, 0x00


	//----- nvinfo : EIATTR_KPARAM_INFO
	.align		4
.L_23:
        /*0028*/ 	.byte	0x04, 0x17
        /*002a*/ 	.short	(.L_25 - .L_24)
.L_24:
        /*002c*/ 	.word	0x00000000
        /*0030*/ 	.short	0x0000
        /*0032*/ 	.short	0x0000
        /*0034*/ 	.byte	0x00, 0xf5, 0x21, 0x00


	//----- nvinfo : EIATTR_SPARSE_MMA_MASK
	.align		4
.L_25:
        /*0038*/ 	.byte	0x03, 0x50
        /*003a*/ 	.short	0x0000


	//----- nvinfo : EIATTR_MAXREG_COUNT
	.align		4
        /*003c*/ 	.byte	0x03, 0x1b
        /*003e*/ 	.short	0x00ff


	//----- nvinfo : EIATTR_MERCURY_ISA_VERSION
	.align		4
        /*0040*/ 	.byte	0x03, 0x5f
        /*0042*/ 	.short	0x0101


	//----- nvinfo : EIATTR_VRC_CTA_INIT_COUNT
	.align		4
        /*0044*/ 	.byte	0x02, 0x4a
	.zero		1
	.zero		1


	//----- nvinfo : EIATTR_EXIT_INSTR_OFFSETS
	.align		4
        /*0048*/ 	.byte	0x04, 0x1c
        /*004a*/ 	.short	(.L_27 - .L_26)


	//   ....[0]....
.L_26:
        /*004c*/ 	.word	0x00000140


	//----- nvinfo : EIATTR_CBANK_PARAM_SIZE
	.align		4
.L_27:
        /*0050*/ 	.byte	0x03, 0x19
        /*0052*/ 	.short	0x0018


	//----- nvinfo : EIATTR_PARAM_CBANK
	.align		4
        /*0054*/ 	.byte	0x04, 0x0a
        /*0056*/ 	.short	(.L_29 - .L_28)
	.align		4
.L_28:
        /*0058*/ 	.word	index@(.nv.constant0._Z8vec4_addPfS_S_)
        /*005c*/ 	.short	0x0380
        /*005e*/ 	.short	0x0018


	//----- nvinfo : EIATTR_SW_WAR
	.align		4
.L_29:
        /*0060*/ 	.byte	0x04, 0x36
        /*0062*/ 	.short	(.L_31 - .L_30)
.L_30:
        /*0064*/ 	.word	0x00000008
.L_31:


//--------------------- .nv.info._Z8vec2_addPfS_S_ --------------------------
	.section	.nv.info._Z8vec2_addPfS_S_,"",@"SHT_CUDA_INFO"
	.sectionflags	@""
	.align	4


	//----- nvinfo : EIATTR_CUDA_API_VERSION
	.align		4
        /*0000*/ 	.byte	0x04, 0x37
        /*0002*/ 	.short	(.L_33 - .L_32)
.L_32:
        /*0004*/ 	.word	0x00000082


	//----- nvinfo : EIATTR_KPARAM_INFO
	.align		4
.L_33:
        /*0008*/ 	.byte	0x04, 0x17
        /*000a*/ 	.short	(.L_35 - .L_34)
.L_34:
        /*000c*/ 	.word	0x00000000
        /*0010*/ 	.short	0x0002
        /*0012*/ 	.short	0x0010
        /*0014*/ 	.byte	0x00, 0xf5, 0x21, 0x00


	//----- nvinfo : EIATTR_KPARAM_INFO
	.align		4
.L_35:
        /*0018*/ 	.byte	0x04, 0x17
        /*001a*/ 	.short	(.L_37 - .L_36)
.L_36:
        /*001c*/ 	.word	0x00000000
        /*0020*/ 	.short	0x0001
        /*0022*/ 	.short	0x0008
        /*0024*/ 	.byte	0x00, 0xf5, 0x21, 0x00


	//----- nvinfo : EIATTR_KPARAM_INFO
	.align		4
.L_37:
        /*0028*/ 	.byte	0x04, 0x17
        /*002a*/ 	.short	(.L_39 - .L_38)
.L_38:
        /*002c*/ 	.word	0x00000000
        /*0030*/ 	.short	0x0000
        /*0032*/ 	.short	0x0000
        /*0034*/ 	.byte	0x00, 0xf5, 0x21, 0x00


	//----- nvinfo : EIATTR_SPARSE_MMA_MASK
	.align		4
.L_39:
        /*0038*/ 	.byte	0x03, 0x50
        /*003a*/ 	.short	0x0000


	//----- nvinfo : EIATTR_MAXREG_COUNT
	.align		4
        /*003c*/ 	.byte	0x03, 0x1b
        /*003e*/ 	.short	0x00ff


	//----- nvinfo : EIATTR_MERCURY_ISA_VERSION
	.align		4
        /*0040*/ 	.byte	0x03, 0x5f
        /*0042*/ 	.short	0x0101


	//----- nvinfo : EIATTR_VRC_CTA_INIT_COUNT
	.align		4
        /*0044*/ 	.byte	0x02, 0x4a
	.zero		1
	.zero		1


	//----- nvinfo : EIATTR_EXIT_INSTR_OFFSETS
	.align		4
        /*0048*/ 	.byte	0x04, 0x1c
        /*004a*/ 	.short	(.L_41 - .L_40)


	//   ....[0]....
.L_40:
        /*004c*/ 	.word	0x00000120


	//----- nvinfo : EIATTR_CBANK_PARAM_SIZE
	.align		4
.L_41:
        /*0050*/ 	.byte	0x03, 0x19
        /*0052*/ 	.short	0x0018


	//----- nvinfo : EIATTR_PARAM_CBANK
	.align		4
        /*0054*/ 	.byte	0x04, 0x0a
        /*0056*/ 	.short	(.L_43 - .L_42)
	.align		4
.L_42:
        /*0058*/ 	.word	index@(.nv.constant0._Z8vec2_addPfS_S_)
        /*005c*/ 	.short	0x0380
        /*005e*/ 	.short	0x0018


	//----- nvinfo : EIATTR_SW_WAR
	.align		4
.L_43:
        /*0060*/ 	.byte	0x04, 0x36
        /*0062*/ 	.short	(.L_45 - .L_44)
.L_44:
        /*0064*/ 	.word	0x00000008
.L_45:


//--------------------- .nv.info._Z3addPfS_S_     --------------------------
	.section	.nv.info._Z3addPfS_S_,"",@"SHT_CUDA_INFO"
	.sectionflags	@""
	.align	4


	//----- nvinfo : EIATTR_CUDA_API_VERSION
	.align		4
        /*0000*/ 	.byte	0x04, 0x37
        /*0002*/ 	.short	(.L_47 - .L_46)
.L_46:
        /*0004*/ 	.word	0x00000082


	//----- nvinfo : EIATTR_KPARAM_INFO
	.align		4
.L_47:
        /*0008*/ 	.byte	0x04, 0x17
        /*000a*/ 	.short	(.L_49 - .L_48)
.L_48:
        /*000c*/ 	.word	0x00000000
        /*0010*/ 	.short	0x0002
        /*0012*/ 	.short	0x0010
        /*0014*/ 	.byte	0x00, 0xf5, 0x21, 0x00


	//----- nvinfo : EIATTR_KPARAM_INFO
	.align		4
.L_49:
        /*0018*/ 	.byte	0x04, 0x17
        /*001a*/ 	.short	(.L_51 - .L_50)
.L_50:
        /*001c*/ 	.word	0x00000000
        /*0020*/ 	.short	0x0001
        /*0022*/ 	.short	0x0008
        /*0024*/ 	.byte	0x00, 0xf5, 0x21, 0x00


	//----- nvinfo : EIATTR_KPARAM_INFO
	.align		4
.L_51:
        /*0028*/ 	.byte	0x04, 0x17
        /*002a*/ 	.short	(.L_53 - .L_52)
.L_52:
        /*002c*/ 	.word	0x00000000
        /*0030*/ 	.short	0x0000
        /*0032*/ 	.short	0x0000
        /*0034*/ 	.byte	0x00, 0xf5, 0x21, 0x00


	//----- nvinfo : EIATTR_SPARSE_MMA_MASK
	.align		4
.L_53:
        /*0038*/ 	.byte	0x03, 0x50
        /*003a*/ 	.short	0x0000


	//----- nvinfo : EIATTR_MAXREG_COUNT
	.align		4
        /*003c*/ 	.byte	0x03, 0x1b
        /*003e*/ 	.short	0x00ff


	//----- nvinfo : EIATTR_MERCURY_ISA_VERSION
	.align		4
        /*0040*/ 	.byte	0x03, 0x5f
        /*0042*/ 	.short	0x0101


	//----- nvinfo : EIATTR_VRC_CTA_INIT_COUNT
	.align		4
        /*0044*/ 	.byte	0x02, 0x4a
	.zero		1
	.zero		1


	//----- nvinfo : EIATTR_EXIT_INSTR_OFFSETS
	.align		4
        /*0048*/ 	.byte	0x04, 0x1c
        /*004a*/ 	.short	(.L_55 - .L_54)


	//   ....[0]....
.L_54:
        /*004c*/ 	.word	0x00000100


	//----- nvinfo : EIATTR_CBANK_PARAM_SIZE
	.align		4
.L_55:
        /*0050*/ 	.byte	0x03, 0x19
        /*0052*/ 	.short	0x0018


	//----- nvinfo : EIATTR_PARAM_CBANK
	.align		4
        /*0054*/ 	.byte	0x04, 0x0a
        /*0056*/ 	.short	(.L_57 - .L_56)
	.align		4
.L_56:
        /*0058*/ 	.word	index@(.nv.constant0._Z3addPfS_S_)
        /*005c*/ 	.short	0x0380
        /*005e*/ 	.short	0x0018


	//----- nvinfo : EIATTR_SW_WAR
	.align		4
.L_57:
        /*0060*/ 	.byte	0x04, 0x36
        /*0062*/ 	.short	(.L_59 - .L_58)
.L_58:
        /*0064*/ 	.word	0x00000008
.L_59:


//--------------------- .nv.callgraph             --------------------------
	.section	.nv.callgraph,"",@"SHT_CUDA_CALLGRAPH"
	.align	4
	.sectionentsize	8
	.align		4
        /*0000*/ 	.word	0x00000000
	.align		4
        /*0004*/ 	.word	0xffffffff
	.align		4
        /*0008*/ 	.word	0x00000000
	.align		4
        /*000c*/ 	.word	0xfffffffe
	.align		4
        /*0010*/ 	.word	0x00000000
	.align		4
        /*0014*/ 	.word	0xfffffffd
	.align		4
        /*0018*/ 	.word	0x00000000
	.align		4
        /*001c*/ 	.word	0xfffffffc


//--------------------- .text._Z8vec4_addPfS_S_   --------------------------
	.section	.text._Z8vec4_addPfS_S_,"ax",@progbits
	.align	128
        .global         _Z8vec4_addPfS_S_
        .type           _Z8vec4_addPfS_S_,@function
        .size           _Z8vec4_addPfS_S_,(.L_x_3 - _Z8vec4_addPfS_S_)
        .other          _Z8vec4_addPfS_S_,@"STO_CUDA_ENTRY STV_DEFAULT"
_Z8vec4_addPfS_S_:
.text._Z8vec4_addPfS_S_:
[----:B------:R-:W-:Y:S01]  /*0000*/  LDC R1, c[0x0][0x37c] ;  /* 0x0000df00ff017b82 */ /* 0x000fe20000000800 */
[----:B------:R-:W0:Y:S07]  /*0010*/  S2R R0, SR_TID.X ;  /* 0x0000000000007919 */ /* 0x000e2e0000002100 */
[----:B------:R-:W0:Y:S01]  /*0020*/  S2UR UR6, SR_CTAID.X ;  /* 0x00000000000679c3 */ /* 0x000e220000002500 */
[----:B------:R-:W1:Y:S07]  /*0030*/  LDCU.64 UR4, c[0x0][0x358] ;  /* 0x00006b00ff0477ac */ /* 0x000e6e0008000a00 */
[----:B------:R-:W0:Y:S08]  /*0040*/  LDC R7, c[0x0][0x360] ;  /* 0x0000d800ff077b82 */ /* 0x000e300000000800 */
[----:B------:R-:W2:Y:S08]  /*0050*/  LDC.64 R2, c[0x0][0x380] ;  /* 0x0000e000ff027b82 */ /* 0x000eb00000000a00 */
[----:B------:R-:W3:Y:S01]  /*0060*/  LDC.64 R4, c[0x0][0x388] ;  /* 0x0000e200ff047b82 */ /* 0x000ee20000000a00 */
[----:B0-----:R-:W-:-:S07]  /*0070*/  IMAD R0, R7, UR6, R0 ;  /* 0x0000000607007c24 */ /* 0x001fce000f8e0200 */
[----:B------:R-:W0:Y:S01]  /*0080*/  LDC.64 R6, c[0x0][0x390] ;  /* 0x0000e400ff067b82 */ /* 0x000e220000000a00 */
[----:B------:R-:W-:-:S05]  /*0090*/  SHF.L.U32 R9, R0, 0x2, RZ ;  /* 0x0000000200097819 */ /* 0x000fca00000006ff */
[----:B--2---:R-:W-:-:S05]  /*00a0*/  IMAD.WIDE R2, R9, 0x4, R2 ;  /* 0x0000000409027825 */ /* 0x004fca00078e0202 */
[----:B-1----:R-:W2:Y:S01]  /*00b0*/  LDG.E.128 R12, desc[UR4][R2.64] ;  /* 0x00000004020c7981 */ /* 0x002ea2000c1e1d00 */
[----:B---3--:R-:W-:-:S05]  /*00c0*/  IMAD.WIDE R4, R9, 0x4, R4 ;  /* 0x0000000409047825 */ /* 0x008fca00078e0204 */
[----:B------:R-:W2:Y:S01]  /*00d0*/  LDG.E.128 R16, desc[UR4][R4.64] ;  /* 0x0000000404107981 */ /* 0x000ea2000c1e1d00 */
[----:B0-----:R-:W-:-:S04]  /*00e0*/  IMAD.WIDE R6, R9, 0x4, R6 ;  /* 0x0000000409067825 */ /* 0x001fc800078e0206 */
[----:B--2---:R-:W-:Y:S01]  /*00f0*/  FADD R12, R12, R16 ;  /* 0x000000100c0c7221 */ /* 0x004fe20000000000 */
[----:B------:R-:W-:Y:S01]  /*0100*/  FADD R13, R13, R17 ;  /* 0x000000110d0d7221 */ /* 0x000fe20000000000 */
[----:B------:R-:W-:Y:S01]  /*0110*/  FADD R14, R14, R18 ;  /* 0x000000120e0e7221 */ /* 0x000fe20000000000 */
[----:B------:R-:W-:-:S05]  /*0120*/  FADD R15, R15, R19 ;  /* 0x000000130f0f7221 */ /* 0x000fca0000000000 */
[----:B------:R-:W-:Y:S01]  /*0130*/  STG.E.128 desc[UR4][R6.64], R12 ;  /* 0x0000000c06007986 */ /* 0x000fe2000c101d04 */
[----:B------:R-:W-:Y:S05]  /*0140*/  EXIT ;  /* 0x000000000000794d */ /* 0x000fea0003800000 */
.L_x_0:
[----:B------:R-:W-:-:S00]  /*0150*/  BRA `(.L_x_0) ;  /* 0xfffffffc00fc7947 */ /* 0x000fc0000383ffff */
[----:B------:R-:W-:-:S00]  /*0160*/  NOP ;  /* 0x0000000000007918 */ /* 0x000fc00000000000 */
        /* <DEDUP_REMOVED lines=9> */
.L_x_3:


//--------------------- .text._Z8vec2_addPfS_S_   --------------------------
	.section	.text._Z8vec2_addPfS_S_,"ax",@progbits
	.align	128
        .global         _Z8vec2_addPfS_S_
        .type           _Z8vec2_addPfS_S_,@function
        .size           _Z8vec2_addPfS_S_,(.L_x_4 - _Z8vec2_addPfS_S_)
        .other          _Z8vec2_addPfS_S_,@"STO_CUDA_ENTRY STV_DEFAULT"
_Z8vec2_addPfS_S_:
.text._Z8vec2_addPfS_S_:
        /* <DEDUP_REMOVED lines=10> */
[----:B--2---:R-:W-:-:S04]  /*00a0*/  IMAD.WIDE R2, R9, 0x4, R2 ;  /* 0x0000000409027825 */ /* 0x004fc800078e0202 */
[C---:B---3--:R-:W-:Y:S02]  /*00b0*/  IMAD.WIDE R4, R9.reuse, 0x4, R4 ;  /* 0x0000000409047825 */ /* 0x048fe400078e0204 */
[----:B-1----:R-:W2:Y:S04]  /*00c0*/  LDG.E.64 R2, desc[UR4][R2.64] ;  /* 0x0000000402027981 */ /* 0x002ea8000c1e1b00 */
[----:B------:R-:W2:Y:S01]  /*00d0*/  LDG.E.64 R4, desc[UR4][R4.64] ;  /* 0x0000000404047981 */ /* 0x000ea2000c1e1b00 */
[----:B0-----:R-:W-:-:S04]  /*00e0*/  IMAD.WIDE R6, R9, 0x4, R6 ;  /* 0x0000000409067825 */ /* 0x001fc800078e0206 */
[----:B--2---:R-:W-:Y:S01]  /*00f0*/  FADD R8, R2, R4 ;  /* 0x0000000402087221 */ /* 0x004fe20000000000 */
[----:B------:R-:W-:-:S05]  /*0100*/  FADD R9, R3, R5 ;  /* 0x0000000503097221 */ /* 0x000fca0000000000 */
[----:B------:R-:W-:Y:S01]  /*0110*/  STG.E.64 desc[UR4][R6.64], R8 ;  /* 0x0000000806007986 */ /* 0x000fe2000c101b04 */
[----:B------:R-:W-:Y:S05]  /*0120*/  EXIT ;  /* 0x000000000000794d */ /* 0x000fea0003800000 */
.L_x_1:
        /* <DEDUP_REMOVED lines=13> */
.L_x_4:


//--------------------- .text._Z3addPfS_S_        --------------------------
	.section	.text._Z3addPfS_S_,"ax",@progbits
	.align	128
        .global         _Z3addPfS_S_
        .type           _Z3addPfS_S_,@function
        .size           _Z3addPfS_S_,(.L_x_5 - _Z3addPfS_S_)
        .other          _Z3addPfS_S_,@"STO_CUDA_ENTRY STV_DEFAULT"
_Z3addPfS_S_:
.text._Z3addPfS_S_:
        /* <DEDUP_REMOVED lines=9> */
[----:B--2---:R-:W-:-:S06]  /*0090*/  IMAD.WIDE R2, R9, 0x4, R2 ;  /* 0x0000000409027825 */ /* 0x004fcc00078e0202 */
[----:B-1----:R-:W2:Y:S01]  /*00a0*/  LDG.E R2, desc[UR4][R2.64] ;  /* 0x0000000402027981 */ /* 0x002ea2000c1e1900 */
[----:B---3--:R-:W-:-:S06]  /*00b0*/  IMAD.WIDE R4, R9, 0x4, R4 ;  /* 0x0000000409047825 */ /* 0x008fcc00078e0204 */
[----:B------:R-:W2:Y:S01]  /*00c0*/  LDG.E R5, desc[UR4][R4.64] ;  /* 0x0000000404057981 */ /* 0x000ea2000c1e1900 */
[----:B0-----:R-:W-:-:S04]  /*00d0*/  IMAD.WIDE R6, R9, 0x4, R6 ;  /* 0x0000000409067825 */ /* 0x001fc800078e0206 */
[----:B--2---:R-:W-:-:S05]  /*00e0*/  FADD R9, R2, R5 ;  /* 0x0000000502097221 */ /* 0x004fca0000000000 */
[----:B------:R-:W-:Y:S01]  /*00f0*/  STG.E desc[UR4][R6.64], R9 ;  /* 0x0000000906007986 */ /* 0x000fe2000c101904 */
[----:B------:R-:W-:Y:S05]  /*0100*/  EXIT ;  /* 0x000000000000794d */ /* 0x000fea0003800000 */
.L_x_2:
        /* <DEDUP_REMOVED lines=15> */
.L_x_5:


//--------------------- .nv.shared.reserved.0     --------------------------
	.section	.nv.shared.reserved.0,"aw",@nobits
	.weak		__nv_reservedSMEM_offset_0_alias
	.size		__nv_reservedSMEM_offset_0_alias, 0, 64
	.other		__nv_reservedSMEM_offset_0_alias,@"STO_CUDA_RESERVED_SHARED STV_DEFAULT"
__nv_reservedSMEM_offset_0_alias:
	.zero		0
	.zero		64


//--------------------- .nv.constant0._Z8vec4_addPfS_S_ --------------------------
	.section	.nv.constant0._Z8vec4_addPfS_S_,"a",@progbits
	.sectionflags	@""
	.align	4
.nv.constant0._Z8vec4_addPfS_S_:
	.zero		920


//--------------------- .nv.constant0._Z8vec2_addPfS_S_ --------------------------
	.section	.nv.constant0._Z8vec2_addPfS_S_,"a",@progbits
	.sectionflags	@""
	.align	4
.nv.constant0._Z8vec2_addPfS_S_:
	.zero		920


//--------------------- .nv.constant0._Z3addPfS_S_ --------------------------
	.section	.nv.constant0._Z3addPfS_S_,"a",@progbits
	.sectionflags	@""
	.align	4
.nv.constant0._Z3addPfS_S_:
	.zero		920


//--------------------- SYMBOLS --------------------------

	.type		.nv.reservedSmem.offset0,@object
	.size		.nv.reservedSmem.offset0,0x4
